//
// Generated by NVIDIA NVVM Compiler
//
// Compiler Build ID: CL-36424714
// Cuda compilation tools, release 13.0, V13.0.88
// Based on NVVM 20.0.0
//

.version 9.0
.target sm_100
.address_size 64

	// .globl	test
.extern .func  (.param .b32 func_retval0) vprintf
(
	.param .b64 vprintf_param_0,
	.param .b64 vprintf_param_1
)
;
.global .align 1 .b8 $str[4] = {37, 100, 10};

.visible .entry test(
	.param .u32 test_param_0
)
{
	.local .align 8 .b8 	__local_depot0[8];
	.reg .b64 	%SP;
	.reg .b64 	%SPL;
	.reg .b32 	%r<4>;
	.reg .b64 	%rd<5>;

	mov.u64 	%SPL, __local_depot0;
	cvta.local.u64 	%SP, %SPL;
	ld.param.u32 	%r1, [test_param_0];
	add.u64 	%rd1, %SP, 0;
	add.u64 	%rd2, %SPL, 0;
	st.local.u32 	[%rd2], %r1;
	mov.u64 	%rd3, $str;
	cvta.global.u64 	%rd4, %rd3;
	{ // callseq 0, 0
	.param .b64 param0;
	st.param.b64 	[param0], %rd4;
	.param .b64 param1;
	st.param.b64 	[param1], %rd1;
	.param .b32 retval0;
	call.uni (retval0), 
	vprintf, 
	(
	param0, 
	param1
	);
	ld.param.b32 	%r2, [retval0];
	} // callseq 0
	ret;

}


// ===== COMPILED SASS (sm_100) =====

	.target	sm_100

	.elftype	@"ET_EXEC"


//--------------------- .note.nv.tkinfo           --------------------------
	.section	.note.nv.tkinfo,"",@"SHT_NOTE"
	.sectionflags	@"SHF_NOTE_NV_TKINFO"
	.tkinfo
        /*0018*/ 	.word	0x00000002
        /*0030*/ 	.string	""
        /*0030*/ 	.string	"ptxas"
        /*0030*/ 	.string	"Cuda compilation tools, release 13.0, V13.0.88"
        /*0030*/ 	.string	"Build cuda_13.0.r13.0/compiler.36424714_0"
        /*0030*/ 	.string	"-arch sm_100 -m 64 "



//--------------------- .note.nv.cuinfo           --------------------------
	.section	.note.nv.cuinfo,"",@"SHT_NOTE"
	.sectionflags	@"SHF_NOTE_NV_CUINFO"
        /*0018*/ 	.short	0x0002
        /*001a*/ 	.short	0x0064
        /*001c*/ 	.short	0x0082
	.zero		2


//--------------------- .nv.info                  --------------------------
	.section	.nv.info,"",@"SHT_CUDA_INFO"
	.align	4


	//----- nvinfo : EIATTR_REGCOUNT
	.align		4
        /*0000*/ 	.byte	0x04, 0x2f
        /*0002*/ 	.short	(.L_2 - .L_1)
	.align		4
.L_1:
        /*0004*/ 	.word	index@(test)
        /*0008*/ 	.word	0x00000018


	//----- nvinfo : EIATTR_FRAME_SIZE
	.align		4
.L_2:
        /*000c*/ 	.byte	0x04, 0x11
        /*000e*/ 	.short	(.L_4 - .L_3)
	.align		4
.L_3:
        /*0010*/ 	.word	index@(test)
        /*0014*/ 	.word	0x00000008


	//----- nvinfo : EIATTR_MIN_STACK_SIZE
	.align		4
.L_4:
        /*0018*/ 	.byte	0x04, 0x12
        /*001a*/ 	.short	(.L_6 - .L_5)
	.align		4
.L_5:
        /*001c*/ 	.word	index@(test)
        /*0020*/ 	.word	0x00000008
.L_6:


//--------------------- .nv.compat                --------------------------
	.section	.nv.compat,"",@"SHT_CUDA_COMPAT_INFO"
	.align	4
        /*0000*/ 	.byte	0x02, 0x09, 0x00, 0x00, 0x02, 0x02, 0x01, 0x00, 0x02, 0x05, 0x05, 0x00, 0x03, 0x07, 0x01, 0x01
        /*0010*/ 	.byte	0x02, 0x03, 0x00, 0x00, 0x02, 0x06, 0x01, 0x00, 0x04, 0x0b, 0x08, 0x00, 0x09, 0x00, 0x00, 0x00
        /*0020*/ 	.byte	0x00, 0x00, 0x00, 0x00


//--------------------- .nv.info.test             --------------------------
	.section	.nv.info.test,"",@"SHT_CUDA_INFO"
	.sectionflags	@""
	.align	4


	//----- nvinfo : EIATTR_CUDA_API_VERSION
	.align		4
        /*0000*/ 	.byte	0x04, 0x37
        /*0002*/ 	.short	(.L_8 - .L_7)
.L_7:
        /*0004*/ 	.word	0x00000082


	//----- nvinfo : EIATTR_KPARAM_INFO
	.align		4
.L_8:
        /*0008*/ 	.byte	0x04, 0x17
        /*000a*/ 	.short	(.L_10 - .L_9)
.L_9:
        /*000c*/ 	.word	0x00000000
        /*0010*/ 	.short	0x0000
        /*0012*/ 	.short	0x0000
        /*0014*/ 	.byte	0x00, 0xf0, 0x11, 0x00


	//----- nvinfo : EIATTR_SPARSE_MMA_MASK
	.align		4
.L_10:
        /*0018*/ 	.byte	0x03, 0x50
        /*001a*/ 	.short	0x0000


	//----- nvinfo : EIATTR_MAXREG_COUNT
	.align		4
        /*001c*/ 	.byte	0x03, 0x1b
        /*001e*/ 	.short	0x00ff


	//----- nvinfo : EIATTR_EXTERNS
	.align		4
        /*0020*/ 	.byte	0x04, 0x0f
        /*0022*/ 	.short	(.L_12 - .L_11)


	//   ....[0]....
	.align		4
.L_11:
        /*0024*/ 	.word	index@(vprintf)


	//----- nvinfo : EIATTR_MERCURY_ISA_VERSION
	.align		4
.L_12:
        /*0028*/ 	.byte	0x03, 0x5f
        /*002a*/ 	.short	0x0101


	//----- nvinfo : EIATTR_VRC_CTA_INIT_COUNT
	.align		4
        /*002c*/ 	.byte	0x02, 0x4a
	.zero		1
	.zero		1


	//----- nvinfo : EIATTR_SYSCALL_OFFSETS
	.align		4
        /*0030*/ 	.byte	0x04, 0x46
        /*0032*/ 	.short	(.L_14 - .L_13)


	//   ....[0]....
.L_13:
        /*0034*/ 	.word	0x000000e0


	//----- nvinfo : EIATTR_EXIT_INSTR_OFFSETS
	.align		4
.L_14:
        /*0038*/ 	.byte	0x04, 0x1c
        /*003a*/ 	.short	(.L_16 - .L_15)


	//   ....[0]....
.L_15:
        /*003c*/ 	.word	0x000000f0


	//----- nvinfo : EIATTR_CBANK_PARAM_SIZE
	.align		4
.L_16:
        /*0040*/ 	.byte	0x03, 0x19
        /*0042*/ 	.short	0x0004


	//----- nvinfo : EIATTR_PARAM_CBANK
	.align		4
        /*0044*/ 	.byte	0x04, 0x0a
        /*0046*/ 	.short	(.L_18 - .L_17)
	.align		4
.L_17:
        /*0048*/ 	.word	index@(.nv.constant0.test)
        /*004c*/ 	.short	0x0380
        /*004e*/ 	.short	0x0004


	//----- nvinfo : EIATTR_SW_WAR
	.align		4
.L_18:
        /*0050*/ 	.byte	0x04, 0x36
        /*0052*/ 	.short	(.L_20 - .L_19)
.L_19:
        /*0054*/ 	.word	0x00000008
.L_20:


//--------------------- .nv.callgraph             --------------------------
	.section	.nv.callgraph,"",@"SHT_CUDA_CALLGRAPH"
	.align	4
	.sectionentsize	8
	.align		4
        /*0000*/ 	.word	0x00000000
	.align		4
        /*0004*/ 	.word	0xffffffff
	.align		4
        /*0008*/ 	.word	index@(test)
	.align		4
        /*000c*/ 	.word	index@(vprintf)
	.align		4
        /*0010*/ 	.word	0x00000000
	.align		4
        /*0014*/ 	.word	0xfffffffe
	.align		4
        /*0018*/ 	.word	0x00000000
	.align		4
        /*001c*/ 	.word	0xfffffffd
	.align		4
        /*0020*/ 	.word	0x00000000
	.align		4
        /*0024*/ 	.word	0xfffffffc


//--------------------- .nv.constant4             --------------------------
	.section	.nv.constant4,"a",@progbits
	.align	8
	.align		8
.nv.constant4:
        /*0000*/ 	.dword	vprintf
	.align		8
        /*0008*/ 	.dword	$str


//--------------------- .text.test                --------------------------
	.section	.text.test,"ax",@progbits
	.align	128
        .global         test
        .type           test,@function
        .size           test,(.L_x_2 - test)
        .other          test,@"STO_CUDA_ENTRY STV_DEFAULT"
test:
.text.test:
[----:B------:R-:W0:Y:S08]  /*0000*/  LDC R1, c[0x0][0x37c] ;  /* 0x0000df00ff017b82 */ /* 0x000e300000000800 */
[----:B------:R-:W1:Y:S01]  /*0010*/  LDC R8, c[0x0][0x380] ;  /* 0x0000e000ff087b82 */ /* 0x000e620000000800 */
[----:B0-----:R-:W-:Y:S01]  /*0020*/  VIADD R1, R1, 0xfffffff8 ;  /* 0xfffffff801017836 */ /* 0x001fe20000000000 */
[----:B------:R-:W-:Y:S01]  /*0030*/  MOV R0, 0x0 ;  /* 0x0000000000007802 */ /* 0x000fe20000000f00 */
[----:B------:R-:W0:Y:S01]  /*0040*/  LDCU UR4, c[0x0][0x2f8] ;  /* 0x00005f00ff0477ac */ /* 0x000e220008000800 */
[----:B------:R-:W2:Y:S04]  /*0050*/  LDCU.64 UR6, c[0x4][0x8] ;  /* 0x01000100ff0677ac */ /* 0x000ea80008000a00 */
[----:B------:R3:W4:Y:S01]  /*0060*/  LDC.64 R2, c[0x4][R0] ;  /* 0x0100000000027b82 */ /* 0x0007220000000a00 */
[----:B------:R-:W5:Y:S01]  /*0070*/  LDCU UR5, c[0x0][0x2fc] ;  /* 0x00005f80ff0577ac */ /* 0x000f620008000800 */
[----:B0-----:R-:W-:Y:S01]  /*0080*/  IADD3 R6, P0, PT, R1, UR4, RZ ;  /* 0x0000000401067c10 */ /* 0x001fe2000ff1e0ff */
[----:B-1----:R3:W-:Y:S01]  /*0090*/  STL [R1], R8 ;  /* 0x0000000801007387 */ /* 0x0027e20000100800 */
[----:B--2---:R-:W-:Y:S01]  /*00a0*/  IMAD.U32 R4, RZ, RZ, UR6 ;  /* 0x00000006ff047e24 */ /* 0x004fe2000f8e00ff */
[----:B------:R-:W-:-:S02]  /*00b0*/  MOV R5, UR7 ;  /* 0x0000000700057c02 */ /* 0x000fc40008000f00 */
[----:B-----5:R-:W-:-:S08]  /*00c0*/  IMAD.X R7, RZ, RZ, UR5, P0 ;  /* 0x00000005ff077e24 */ /* 0x020fd000080e06ff */
[----:B------:R-:W-:-:S07]  /*00d0*/  LEPC R20, `(.L_x_0) ;  /* 0x000000001014794e */ /* 0x000fce0000000000 */
[----:B---34-:R-:W-:Y:S05]  /*00e0*/  CALL.ABS.NOINC R2 ;  /* 0x0000000002007343 */ /* 0x018fea0003c00000 */
.L_x_0:
[----:B------:R-:W-:Y:S05]  /*00f0*/  EXIT ;  /* 0x000000000000794d */ /* 0x000fea0003800000 */
.L_x_1:
[----:B------:R-:W-:-:S00]  /*0100*/  BRA `(.L_x_1) ;  /* 0xfffffffc00fc7947 */ /* 0x000fc0000383ffff */
[----:B------:R-:W-:-:S00]  /*0110*/  NOP ;  /* 0x0000000000007918 */ /* 0x000fc00000000000 */
        /* <DEDUP_REMOVED lines=14> */
.L_x_2:


//--------------------- .nv.global.init           --------------------------
	.section	.nv.global.init,"aw",@progbits
.nv.global.init:
	.type		$str,@object
	.size		$str,(.L_0 - $str)
$str:
        /*0000*/ 	.byte	0x25, 0x64, 0x0a, 0x00
.L_0:


//--------------------- .nv.shared.reserved.0     --------------------------
	.section	.nv.shared.reserved.0,"aw",@nobits
	.weak		__nv_reservedSMEM_offset_0_alias
	.size		__nv_reservedSMEM_offset_0_alias, 0, 64
	.other		__nv_reservedSMEM_offset_0_alias,@"STO_CUDA_RESERVED_SHARED STV_DEFAULT"
__nv_reservedSMEM_offset_0_alias:
	.zero		0
	.zero		64


//--------------------- .nv.constant0.test        --------------------------
	.section	.nv.constant0.test,"a",@progbits
	.sectionflags	@""
	.align	4
.nv.constant0.test:
	.zero		900


//--------------------- SYMBOLS --------------------------

	.type		.nv.reservedSmem.offset0,@object
	.size		.nv.reservedSmem.offset0,0x4
	.type		vprintf,@function
